	.headerflags	@"EF_CUDA_TEXMODE_UNIFIED EF_CUDA_64BIT_ADDRESS EF_CUDA_ACCELERATORS EF_CUDA_SM90 EF_CUDA_VIRTUAL_SM(EF_CUDA_SM90)"
	.elftype	@"ET_EXEC"


//--------------------- .nv.info                  --------------------------
	.section	.nv.info,"",@"SHT_CUDA_INFO"
	.align	4


	//----- nvinfo : EIATTR_REGCOUNT
	.align		4
        /*0000*/ 	.byte	0x04, 0x2f
        /*0002*/ 	.short	(.L_3 - .L_2)
	.align		4
.L_2:
        /*0004*/ 	.word	index@(triton_poi_fused__native_batch_norm_legit_no_training_hardtanh_9)
        /*0008*/ 	.word	0x00000012


	//----- nvinfo : EIATTR_MIN_STACK_SIZE
	.align		4
.L_3:
        /*000c*/ 	.byte	0x04, 0x12
        /*000e*/ 	.short	(.L_5 - .L_4)
	.align		4
.L_4:
        /*0010*/ 	.word	index@(triton_poi_fused__native_batch_norm_legit_no_training_hardtanh_9)
        /*0014*/ 	.word	0x00000000


	//----- nvinfo : EIATTR_FRAME_SIZE
	.align		4
.L_5:
        /*0018*/ 	.byte	0x04, 0x11
        /*001a*/ 	.short	(.L_7 - .L_6)
	.align		4
.L_6:
        /*001c*/ 	.word	index@(triton_poi_fused__native_batch_norm_legit_no_training_hardtanh_9)
        /*0020*/ 	.word	0x00000000


	//----- nvinfo : EIATTR_MIN_STACK_SIZE
	.align		4
.L_7:
        /*0024*/ 	.byte	0x04, 0x12
        /*0026*/ 	.short	(.L_9 - .L_8)
	.align		4
.L_8:
        /*0028*/ 	.word	index@(triton_poi_fused__native_batch_norm_legit_no_training_hardtanh_9)
        /*002c*/ 	.word	0x00000000
.L_9:


//--------------------- .nv.info.triton_poi_fused__native_batch_norm_legit_no_training_hardtanh_9 --------------------------
	.section	.nv.info.triton_poi_fused__native_batch_norm_legit_no_training_hardtanh_9,"",@"SHT_CUDA_INFO"
	.sectionflags	@""
	.align	4


	//----- nvinfo : EIATTR_CUDA_API_VERSION
	.align		4
        /*0000*/ 	.byte	0x04, 0x37
        /*0002*/ 	.short	(.L_11 - .L_10)
.L_10:
        /*0004*/ 	.word	0x0000007c


	//----- nvinfo : EIATTR_KPARAM_INFO
	.align		4
.L_11:
        /*0008*/ 	.byte	0x04, 0x17
        /*000a*/ 	.short	(.L_13 - .L_12)
.L_12:
        /*000c*/ 	.word	0x00000000
        /*0010*/ 	.short	0x0006
        /*0012*/ 	.short	0x0030
        /*0014*/ 	.byte	0x00, 0xf0, 0x11, 0x00


	//----- nvinfo : EIATTR_KPARAM_INFO
	.align		4
.L_13:
        /*0018*/ 	.byte	0x04, 0x17
        /*001a*/ 	.short	(.L_15 - .L_14)
.L_14:
        /*001c*/ 	.word	0x00000000
        /*0020*/ 	.short	0x0005
        /*0022*/ 	.short	0x0028
        /*0024*/ 	.byte	0x00, 0xf4, 0x21, 0x00


	//----- nvinfo : EIATTR_KPARAM_INFO
	.align		4
.L_15:
        /*0028*/ 	.byte	0x04, 0x17
        /*002a*/ 	.short	(.L_17 - .L_16)
.L_16:
        /*002c*/ 	.word	0x00000000
        /*0030*/ 	.short	0x0004
        /*0032*/ 	.short	0x0020
        /*0034*/ 	.byte	0x00, 0xf4, 0x21, 0x00


	//----- nvinfo : EIATTR_KPARAM_INFO
	.align		4
.L_17:
        /*0038*/ 	.byte	0x04, 0x17
        /*003a*/ 	.short	(.L_19 - .L_18)
.L_18:
        /*003c*/ 	.word	0x00000000
        /*0040*/ 	.short	0x0003
        /*0042*/ 	.short	0x0018
        /*0044*/ 	.byte	0x00, 0xf4, 0x21, 0x00


	//----- nvinfo : EIATTR_KPARAM_INFO
	.align		4
.L_19:
        /*0048*/ 	.byte	0x04, 0x17
        /*004a*/ 	.short	(.L_21 - .L_20)
.L_20:
        /*004c*/ 	.word	0x00000000
        /*0050*/ 	.short	0x0002
        /*0052*/ 	.short	0x0010
        /*0054*/ 	.byte	0x00, 0xf4, 0x21, 0x00


	//----- nvinfo : EIATTR_KPARAM_INFO
	.align		4
.L_21:
        /*0058*/ 	.byte	0x04, 0x17
        /*005a*/ 	.short	(.L_23 - .L_22)
.L_22:
        /*005c*/ 	.word	0x00000000
        /*0060*/ 	.short	0x0001
        /*0062*/ 	.short	0x0008
        /*0064*/ 	.byte	0x00, 0xf4, 0x21, 0x00


	//----- nvinfo : EIATTR_KPARAM_INFO
	.align		4
.L_23:
        /*0068*/ 	.byte	0x04, 0x17
        /*006a*/ 	.short	(.L_25 - .L_24)
.L_24:
        /*006c*/ 	.word	0x00000000
        /*0070*/ 	.short	0x0000
        /*0072*/ 	.short	0x0000
        /*0074*/ 	.byte	0x00, 0xf4, 0x21, 0x00


	//----- nvinfo : EIATTR_SPARSE_MMA_MASK
	.align		4
.L_25:
        /*0078*/ 	.byte	0x03, 0x50
        /*007a*/ 	.short	0x0000


	//----- nvinfo : EIATTR_MAXREG_COUNT
	.align		4
        /*007c*/ 	.byte	0x03, 0x1b
        /*007e*/ 	.short	0x00ff


	//----- nvinfo : EIATTR_EXIT_INSTR_OFFSETS
	.align		4
        /*0080*/ 	.byte	0x04, 0x1c
        /*0082*/ 	.short	(.L_27 - .L_26)


	//   ....[0]....
.L_26:
        /*0084*/ 	.word	0x00000320


	//   ....[1]....
        /*0088*/ 	.word	0x00000340


	//----- nvinfo : EIATTR_REQNTID
	.align		4
.L_27:
        /*008c*/ 	.byte	0x04, 0x10
        /*008e*/ 	.short	(.L_29 - .L_28)
.L_28:
        /*0090*/ 	.word	0x00000080
        /*0094*/ 	.word	0x00000001
        /*0098*/ 	.word	0x00000001


	//----- nvinfo : EIATTR_CBANK_PARAM_SIZE
	.align		4
.L_29:
        /*009c*/ 	.byte	0x03, 0x19
        /*009e*/ 	.short	0x0034


	//----- nvinfo : EIATTR_PARAM_CBANK
	.align		4
        /*00a0*/ 	.byte	0x04, 0x0a
        /*00a2*/ 	.short	(.L_31 - .L_30)
	.align		4
.L_30:
        /*00a4*/ 	.word	index@(.nv.constant0.triton_poi_fused__native_batch_norm_legit_no_training_hardtanh_9)
        /*00a8*/ 	.short	0x0210
        /*00aa*/ 	.short	0x0034


	//----- nvinfo : EIATTR_SW_WAR
	.align		4
.L_31:
        /*00ac*/ 	.byte	0x04, 0x36
        /*00ae*/ 	.short	(.L_33 - .L_32)
.L_32:
        /*00b0*/ 	.word	0x00000008
.L_33:


//--------------------- .nv.callgraph             --------------------------
	.section	.nv.callgraph,"",@"SHT_CUDA_CALLGRAPH"
	.align	4
	.sectionentsize	8
	.align		4
        /*0000*/ 	.word	0x00000000
	.align		4
        /*0004*/ 	.word	0xffffffff
	.align		4
        /*0008*/ 	.word	0x00000000
	.align		4
        /*000c*/ 	.word	0xfffffffe
	.align		4
        /*0010*/ 	.word	0x00000000
	.align		4
        /*0014*/ 	.word	0xfffffffd
	.align		4
        /*0018*/ 	.word	0x00000000
	.align		4
        /*001c*/ 	.word	0xfffffffc


//--------------------- .nv.constant4             --------------------------
	.section	.nv.constant4,"a",@progbits
	.align	8
	.align		8
.nv.constant4:
        /*0000*/ 	.dword	_$_str
	.align		8
        /*0008*/ 	.dword	_$_str_$_2


//--------------------- .text.triton_poi_fused__native_batch_norm_legit_no_training_hardtanh_9 --------------------------
	.section	.text.triton_poi_fused__native_batch_norm_legit_no_training_hardtanh_9,"ax",@progbits
	.align	128
        .global         triton_poi_fused__native_batch_norm_legit_no_training_hardtanh_9
        .type           triton_poi_fused__native_batch_norm_legit_no_training_hardtanh_9,@function
        .size           triton_poi_fused__native_batch_norm_legit_no_training_hardtanh_9,(.L_x_1 - triton_poi_fused__native_batch_norm_legit_no_training_hardtanh_9)
        .other          triton_poi_fused__native_batch_norm_legit_no_training_hardtanh_9,@"STO_CUDA_ENTRY STV_DEFAULT"
triton_poi_fused__native_batch_norm_legit_no_training_hardtanh_9:
.text.triton_poi_fused__native_batch_norm_legit_no_training_hardtanh_9:
[----:B------:R-:W0:Y:S01]  /*0000*/  LDC R1, c[0x0][0x28] ;  /* 0x00000a00ff017b82 */ /* 0x000e220000000800 */
[----:B------:R-:W1:Y:S07]  /*0010*/  S2R R0, SR_TID.X ;  /* 0x0000000000007919 */ /* 0x000e6e0000002100 */
[----:B------:R-:W2:Y:S01]  /*0020*/  LDC.64 R6, c[0x0][0x220] ;  /* 0x00008800ff067b82 */ /* 0x000ea20000000a00 */
[----:B------:R-:W-:Y:S01]  /*0030*/  CS2R R14, SRZ ;  /* 0x00000000000e7805 */ /* 0x000fe2000001ff00 */
[----:B------:R-:W-:Y:S01]  /*0040*/  ULDC.64 UR4, c[0x0][0x208] ;  /* 0x0000820000047ab9 */ /* 0x000fe20000000a00 */
[----:B------:R-:W3:Y:S05]  /*0050*/  S2R R3, SR_CTAID.X ;  /* 0x0000000000037919 */ /* 0x000eea0000002500 */
[----:B------:R-:W4:Y:S08]  /*0060*/  LDC.64 R4, c[0x0][0x218] ;  /* 0x00008600ff047b82 */ /* 0x000f300000000a00 */
[----:B------:R-:W5:Y:S08]  /*0070*/  LDC.64 R8, c[0x0][0x228] ;  /* 0x00008a00ff087b82 */ /* 0x000f700000000a00 */
[----:B------:R-:W5:Y:S01]  /*0080*/  LDC.64 R10, c[0x0][0x230] ;  /* 0x00008c00ff0a7b82 */ /* 0x000f620000000a00 */
[----:B-1----:R-:W-:-:S04]  /*0090*/  LOP3.LUT R0, R0, 0x7f, RZ, 0xc0, !PT ;  /* 0x0000007f00007812 */ /* 0x002fc800078ec0ff */
[----:B---3--:R-:W-:-:S04]  /*00a0*/  LEA R0, R3, R0, 0x7 ;  /* 0x0000000003007211 */ /* 0x008fc800078e38ff */
[C---:B------:R-:W-:Y:S01]  /*00b0*/  ISETP.GE.AND P0, PT, R0.reuse, 0x6e40, PT ;  /* 0x00006e400000780c */ /* 0x040fe20003f06270 */
[----:B------:R-:W-:-:S05]  /*00c0*/  IMAD.HI R2, R0, 0x38e38e39, RZ ;  /* 0x38e38e3900027827 */ /* 0x000fca00078e02ff */
[----:B------:R-:W-:-:S04]  /*00d0*/  SHF.R.U32.HI R3, RZ, 0x1f, R2 ;  /* 0x0000001fff037819 */ /* 0x000fc80000011602 */
[----:B------:R-:W-:-:S05]  /*00e0*/  LEA.HI.SX32 R3, R2, R3, 0x1b ;  /* 0x0000000302037211 */ /* 0x000fca00078fdaff */
[----:B------:R-:W-:Y:S02]  /*00f0*/  IMAD R13, R3, -0x90, R0 ;  /* 0xffffff70030d7824 */ /* 0x000fe400078e0200 */
[----:B------:R-:W1:Y:S02]  /*0100*/  LDC.64 R2, c[0x0][0x210] ;  /* 0x00008400ff027b82 */ /* 0x000e640000000a00 */
[----:B--2---:R-:W-:-:S05]  /*0110*/  IMAD.WIDE R6, R13, 0x4, R6 ;  /* 0x000000040d067825 */ /* 0x004fca00078e0206 */
[----:B------:R5:W2:Y:S01]  /*0120*/  @!P0 LDG.E.EL R14, desc[UR4][R6.64] ;  /* 0x00000004060e8981 */ /* 0x000aa2000c2e1900 */
[----:B------:R-:W-:Y:S01]  /*0130*/  HFMA2.MMA R12, -RZ, RZ, 0, 0 ;  /* 0x00000000ff0c7435 */ /* 0x000fe200000001ff */
[----:B----4-:R-:W-:-:S05]  /*0140*/  IMAD.WIDE R4, R13, 0x4, R4 ;  /* 0x000000040d047825 */ /* 0x010fca00078e0204 */
[----:B------:R-:W3:Y:S01]  /*0150*/  @!P0 LDG.E.EL R15, desc[UR4][R4.64] ;  /* 0x00000004040f8981 */ /* 0x000ee2000c2e1900 */
[----:B-----5:R-:W-:-:S04]  /*0160*/  IMAD.WIDE R6, R13, 0x4, R8 ;  /* 0x000000040d067825 */ /* 0x020fc800078e0208 */
[----:B-1----:R-:W-:-:S04]  /*0170*/  IMAD.WIDE R2, R0, 0x4, R2 ;  /* 0x0000000400027825 */ /* 0x002fc800078e0202 */
[----:B0-----:R-:W-:Y:S01]  /*0180*/  IMAD.WIDE R8, R13, 0x4, R10 ;  /* 0x000000040d087825 */ /* 0x001fe200078e020a */
[----:B------:R0:W3:Y:S01]  /*0190*/  @!P0 LDG.E R12, desc[UR4][R2.64] ;  /* 0x00000004020c8981 */ /* 0x0000e2000c1e1900 */
[----:B------:R-:W-:-:S06]  /*01a0*/  CS2R R10, SRZ ;  /* 0x00000000000a7805 */ /* 0x000fcc000001ff00 */
[----:B------:R-:W4:Y:S04]  /*01b0*/  @!P0 LDG.E.EL R10, desc[UR4][R6.64] ;  /* 0x00000004060a8981 */ /* 0x000f28000c2e1900 */
[----:B------:R-:W4:Y:S01]  /*01c0*/  @!P0 LDG.E.EL R11, desc[UR4][R8.64] ;  /* 0x00000004080b8981 */ /* 0x000f22000c2e1900 */
[----:B0-----:R-:W-:Y:S01]  /*01d0*/  MOV R2, 0x3e800000 ;  /* 0x3e80000000027802 */ /* 0x001fe20000000f00 */
[----:B--2---:R-:W-:-:S04]  /*01e0*/  FADD R14, R14, 9.9999997473787516356e-06 ;  /* 0x3727c5ac0e0e7421 */ /* 0x004fc80000000000 */
[----:B------:R-:W0:Y:S02]  /*01f0*/  MUFU.SQRT R13, R14 ;  /* 0x0000000e000d7308 */ /* 0x000e240000002000 */
[C---:B0-----:R-:W-:Y:S02]  /*0200*/  FSETP.GT.AND P1, PT, R13.reuse, 8.50705917302346158658e+37, PT ;  /* 0x7e8000000d00780b */ /* 0x041fe40003f24000 */
[----:B------:R-:W-:-:S11]  /*0210*/  FSETP.GEU.AND P2, PT, R13, 1.175494350822287508e-38, PT ;  /* 0x008000000d00780b */ /* 0x000fd60003f4e000 */
[----:B------:R-:W-:-:S04]  /*0220*/  @P1 FMUL R13, R13, 0.25 ;  /* 0x3e8000000d0d1820 */ /* 0x000fc80000400000 */
[----:B------:R-:W-:-:S06]  /*0230*/  @!P2 FMUL R13, R13, 16777216 ;  /* 0x4b8000000d0da820 */ /* 0x000fcc0000400000 */
[----:B------:R-:W0:Y:S01]  /*0240*/  MUFU.RCP R13, R13 ;  /* 0x0000000d000d7308 */ /* 0x000e220000001000 */
[----:B------:R-:W-:Y:S01]  /*0250*/  FSEL R2, R2, 1, P1 ;  /* 0x3f80000002027808 */ /* 0x000fe20000800000 */
[----:B---3--:R-:W-:-:S04]  /*0260*/  FADD R12, -R15, R12 ;  /* 0x0000000c0f0c7221 */ /* 0x008fc80000000100 */
[----:B------:R-:W-:-:S04]  /*0270*/  @!P2 FMUL R2, R2, 16777216 ;  /* 0x4b8000000202a820 */ /* 0x000fc80000400000 */
[----:B0-----:R-:W-:-:S04]  /*0280*/  FMUL R3, R13, R2 ;  /* 0x000000020d037220 */ /* 0x001fc80000400000 */
[----:B------:R-:W-:Y:S02]  /*0290*/  FMUL R12, R12, R3 ;  /* 0x000000030c0c7220 */ /* 0x000fe40000400000 */
[----:B------:R-:W0:Y:S02]  /*02a0*/  LDC.64 R2, c[0x0][0x238] ;  /* 0x00008e00ff027b82 */ /* 0x000e240000000a00 */
[----:B----4-:R-:W-:-:S05]  /*02b0*/  FFMA R10, R12, R10, R11 ;  /* 0x0000000a0c0a7223 */ /* 0x010fca000000000b */
[----:B------:R-:W-:-:S04]  /*02c0*/  FSETP.GTU.AND P1, PT, R10, RZ, PT ;  /* 0x000000ff0a00720b */ /* 0x000fc80003f2c000 */
[----:B------:R-:W-:-:S04]  /*02d0*/  FSEL R5, R10, RZ, P1 ;  /* 0x000000ff0a057208 */ /* 0x000fc80000800000 */
[C---:B------:R-:W-:Y:S02]  /*02e0*/  FSETP.GEU.AND P2, PT, R5.reuse, 6, PT ;  /* 0x40c000000500780b */ /* 0x040fe40003f4e000 */
[----:B------:R-:W-:Y:S01]  /*02f0*/  FSETP.NAN.AND P1, PT, R5, R5, PT ;  /* 0x000000050500720b */ /* 0x000fe20003f28000 */
[----:B0-----:R-:W-:-:S10]  /*0300*/  IMAD.WIDE R2, R0, 0x4, R2 ;  /* 0x0000000400027825 */ /* 0x001fd400078e0202 */
[----:B------:R-:W-:Y:S01]  /*0310*/  @P2 SEL R5, R5, 0x40c00000, P1 ;  /* 0x40c0000005052807 */ /* 0x000fe20000800000 */
[----:B------:R-:W-:Y:S06]  /*0320*/  @P0 EXIT ;  /* 0x000000000000094d */ /* 0x000fec0003800000 */
[----:B------:R-:W-:Y:S01]  /*0330*/  STG.E desc[UR4][R2.64], R5 ;  /* 0x0000000502007986 */ /* 0x000fe2000c101904 */
[----:B------:R-:W-:Y:S05]  /*0340*/  EXIT ;  /* 0x000000000000794d */ /* 0x000fea0003800000 */
.L_x_0:
[----:B------:R-:W-:-:S00]  /*0350*/  BRA `(.L_x_0) ;  /* 0xfffffffc00fc7947 */ /* 0x000fc0000383ffff */
[----:B------:R-:W-:-:S00]  /*0360*/  NOP ;  /* 0x0000000000007918 */ /* 0x000fc00000000000 */
        /* <DEDUP_REMOVED lines=9> */
.L_x_1:


//--------------------- .nv.global.init           --------------------------
	.section	.nv.global.init,"aw",@progbits
.nv.global.init:
	.type		_$_str,@object
	.size		_$_str,(_$_str_$_2 - _$_str)
_$_str:
        /*0000*/ 	.byte	0x5f, 0x5f, 0x43, 0x55, 0x44, 0x41, 0x5f, 0x46, 0x54, 0x5a, 0x00
	.type		_$_str_$_2,@object
	.size		_$_str_$_2,(.L_1 - _$_str_$_2)
_$_str_$_2:
        /*000b*/ 	.byte	0x5f, 0x5f, 0x43, 0x55, 0x44, 0x41, 0x5f, 0x50, 0x52, 0x45, 0x43, 0x5f, 0x53, 0x51, 0x52, 0x54
        /*001b*/ 	.byte	0x00
.L_1:


//--------------------- .nv.constant0.triton_poi_fused__native_batch_norm_legit_no_training_hardtanh_9 --------------------------
	.section	.nv.constant0.triton_poi_fused__native_batch_norm_legit_no_training_hardtanh_9,"a",@progbits
	.sectionflags	@""
	.align	4
.nv.constant0.triton_poi_fused__native_batch_norm_legit_no_training_hardtanh_9:
	.zero		580
